//
// Generated by NVIDIA NVVM Compiler
//
// Compiler Build ID: CL-36424714
// Cuda compilation tools, release 13.0, V13.0.88
// Based on NVVM 20.0.0
//

.version 9.0
.target sm_100
.address_size 64

	// .globl	_Z26extract_tiles_kernel_multiPKhiiiii
.const .align 4 .b8 d_tile_positions[48];
.const .align 8 .b8 d_tile_output_ptrs[48];

.visible .entry _Z26extract_tiles_kernel_multiPKhiiiii(
	.param .u64 .ptr .align 1 _Z26extract_tiles_kernel_multiPKhiiiii_param_0,
	.param .u32 _Z26extract_tiles_kernel_multiPKhiiiii_param_1,
	.param .u32 _Z26extract_tiles_kernel_multiPKhiiiii_param_2,
	.param .u32 _Z26extract_tiles_kernel_multiPKhiiiii_param_3,
	.param .u32 _Z26extract_tiles_kernel_multiPKhiiiii_param_4,
	.param .u32 _Z26extract_tiles_kernel_multiPKhiiiii_param_5
)
{
	.reg .pred 	%p<13>;
	.reg .b32 	%r<26>;
	.reg .b64 	%rd<19>;

	ld.param.u64 	%rd2, [_Z26extract_tiles_kernel_multiPKhiiiii_param_0];
	ld.param.u32 	%r7, [_Z26extract_tiles_kernel_multiPKhiiiii_param_1];
	ld.param.u32 	%r8, [_Z26extract_tiles_kernel_multiPKhiiiii_param_2];
	ld.param.u32 	%r9, [_Z26extract_tiles_kernel_multiPKhiiiii_param_3];
	ld.param.u32 	%r11, [_Z26extract_tiles_kernel_multiPKhiiiii_param_4];
	ld.param.u32 	%r10, [_Z26extract_tiles_kernel_multiPKhiiiii_param_5];
	mov.u32 	%r1, %ctaid.z;
	mov.u32 	%r13, %ctaid.x;
	mov.u32 	%r14, %ntid.x;
	mov.u32 	%r15, %tid.x;
	mad.lo.s32 	%r2, %r13, %r14, %r15;
	mov.u32 	%r16, %ctaid.y;
	mov.u32 	%r17, %ntid.y;
	mov.u32 	%r18, %tid.y;
	mad.lo.s32 	%r19, %r16, %r17, %r18;
	max.s32 	%r20, %r2, %r19;
	setp.ge.s32 	%p1, %r20, %r11;
	setp.gt.u32 	%p2, %r1, 5;
	or.pred  	%p3, %p2, %p1;
	@%p3 bra 	$L__BB0_4;
	mul.wide.u32 	%rd3, %r1, 8;
	mov.u64 	%rd4, d_tile_positions;
	add.s64 	%rd5, %rd4, %rd3;
	ld.const.u32 	%r21, [%rd5];
	add.s32 	%r4, %r21, %r2;
	ld.const.u32 	%r22, [%rd5+4];
	add.s32 	%r5, %r22, %r19;
	mov.u64 	%rd6, d_tile_output_ptrs;
	add.s64 	%rd7, %rd6, %rd3;
	ld.const.u64 	%rd8, [%rd7];
	cvta.to.global.u64 	%rd1, %rd8;
	shl.b32 	%r23, %r2, 2;
	mad.lo.s32 	%r6, %r10, %r19, %r23;
	setp.lt.s32 	%p4, %r4, 0;
	setp.ge.s32 	%p5, %r4, %r7;
	or.pred  	%p6, %p4, %p5;
	setp.lt.s32 	%p7, %r5, 0;
	setp.ge.s32 	%p8, %r5, %r8;
	or.pred  	%p9, %p7, %p8;
	or.pred  	%p11, %p6, %p9;
	not.pred 	%p12, %p11;
	@%p12 bra 	$L__BB0_3;
	cvt.s64.s32 	%rd17, %r6;
	add.s64 	%rd18, %rd1, %rd17;
	mov.b32 	%r25, -16777216;
	st.global.u32 	[%rd18], %r25;
	bra.uni 	$L__BB0_4;
$L__BB0_3:
	cvt.u64.u32 	%rd9, %r5;
	cvt.s64.s32 	%rd10, %r9;
	mul.wide.u32 	%rd11, %r4, 4;
	mad.lo.s64 	%rd12, %rd9, %rd10, %rd11;
	cvta.to.global.u64 	%rd13, %rd2;
	add.s64 	%rd14, %rd13, %rd12;
	ld.global.nc.u32 	%r24, [%rd14];
	cvt.s64.s32 	%rd15, %r6;
	add.s64 	%rd16, %rd1, %rd15;
	st.global.u32 	[%rd16], %r24;
$L__BB0_4:
	ret;

}


// ===== COMPILED SASS (sm_100) =====

	.target	sm_100

	.elftype	@"ET_EXEC"


//--------------------- .note.nv.tkinfo           --------------------------
	.section	.note.nv.tkinfo,"",@"SHT_NOTE"
	.sectionflags	@"SHF_NOTE_NV_TKINFO"
	.tkinfo
        /*0018*/ 	.word	0x00000002
        /*0030*/ 	.string	""
        /*0030*/ 	.string	"ptxas"
        /*0030*/ 	.string	"Cuda compilation tools, release 13.0, V13.0.88"
        /*0030*/ 	.string	"Build cuda_13.0.r13.0/compiler.36424714_0"
        /*0030*/ 	.string	"-arch sm_100 -m 64 "



//--------------------- .note.nv.cuinfo           --------------------------
	.section	.note.nv.cuinfo,"",@"SHT_NOTE"
	.sectionflags	@"SHF_NOTE_NV_CUINFO"
        /*0018*/ 	.short	0x0002
        /*001a*/ 	.short	0x0064
        /*001c*/ 	.short	0x0082
	.zero		2


//--------------------- .nv.info                  --------------------------
	.section	.nv.info,"",@"SHT_CUDA_INFO"
	.align	4


	//----- nvinfo : EIATTR_REGCOUNT
	.align		4
        /*0000*/ 	.byte	0x04, 0x2f
        /*0002*/ 	.short	(.L_3 - .L_2)
	.align		4
.L_2:
        /*0004*/ 	.word	index@(_Z26extract_tiles_kernel_multiPKhiiiii)
        /*0008*/ 	.word	0x00000010


	//----- nvinfo : EIATTR_FRAME_SIZE
	.align		4
.L_3:
        /*000c*/ 	.byte	0x04, 0x11
        /*000e*/ 	.short	(.L_5 - .L_4)
	.align		4
.L_4:
        /*0010*/ 	.word	index@(_Z26extract_tiles_kernel_multiPKhiiiii)
        /*0014*/ 	.word	0x00000000


	//----- nvinfo : EIATTR_MIN_STACK_SIZE
	.align		4
.L_5:
        /*0018*/ 	.byte	0x04, 0x12
        /*001a*/ 	.short	(.L_7 - .L_6)
	.align		4
.L_6:
        /*001c*/ 	.word	index@(_Z26extract_tiles_kernel_multiPKhiiiii)
        /*0020*/ 	.word	0x00000000
.L_7:


//--------------------- .nv.compat                --------------------------
	.section	.nv.compat,"",@"SHT_CUDA_COMPAT_INFO"
	.align	4
        /*0000*/ 	.byte	0x02, 0x09, 0x00, 0x00, 0x02, 0x02, 0x01, 0x00, 0x02, 0x05, 0x05, 0x00, 0x03, 0x07, 0x01, 0x01
        /*0010*/ 	.byte	0x02, 0x03, 0x00, 0x00, 0x02, 0x06, 0x01, 0x00, 0x04, 0x0b, 0x08, 0x00, 0x09, 0x00, 0x00, 0x00
        /*0020*/ 	.byte	0x00, 0x00, 0x00, 0x00


//--------------------- .nv.info._Z26extract_tiles_kernel_multiPKhiiiii --------------------------
	.section	.nv.info._Z26extract_tiles_kernel_multiPKhiiiii,"",@"SHT_CUDA_INFO"
	.sectionflags	@""
	.align	4


	//----- nvinfo : EIATTR_CUDA_API_VERSION
	.align		4
        /*0000*/ 	.byte	0x04, 0x37
        /*0002*/ 	.short	(.L_9 - .L_8)
.L_8:
        /*0004*/ 	.word	0x00000082


	//----- nvinfo : EIATTR_KPARAM_INFO
	.align		4
.L_9:
        /*0008*/ 	.byte	0x04, 0x17
        /*000a*/ 	.short	(.L_11 - .L_10)
.L_10:
        /*000c*/ 	.word	0x00000000
        /*0010*/ 	.short	0x0005
        /*0012*/ 	.short	0x0018
        /*0014*/ 	.byte	0x00, 0xf0, 0x11, 0x00


	//----- nvinfo : EIATTR_KPARAM_INFO
	.align		4
.L_11:
        /*0018*/ 	.byte	0x04, 0x17
        /*001a*/ 	.short	(.L_13 - .L_12)
.L_12:
        /*001c*/ 	.word	0x00000000
        /*0020*/ 	.short	0x0004
        /*0022*/ 	.short	0x0014
        /*0024*/ 	.byte	0x00, 0xf0, 0x11, 0x00


	//----- nvinfo : EIATTR_KPARAM_INFO
	.align		4
.L_13:
        /*0028*/ 	.byte	0x04, 0x17
        /*002a*/ 	.short	(.L_15 - .L_14)
.L_14:
        /*002c*/ 	.word	0x00000000
        /*0030*/ 	.short	0x0003
        /*0032*/ 	.short	0x0010
        /*0034*/ 	.byte	0x00, 0xf0, 0x11, 0x00


	//----- nvinfo : EIATTR_KPARAM_INFO
	.align		4
.L_15:
        /*0038*/ 	.byte	0x04, 0x17
        /*003a*/ 	.short	(.L_17 - .L_16)
.L_16:
        /*003c*/ 	.word	0x00000000
        /*0040*/ 	.short	0x0002
        /*0042*/ 	.short	0x000c
        /*0044*/ 	.byte	0x00, 0xf0, 0x11, 0x00


	//----- nvinfo : EIATTR_KPARAM_INFO
	.align		4
.L_17:
        /*0048*/ 	.byte	0x04, 0x17
        /*004a*/ 	.short	(.L_19 - .L_18)
.L_18:
        /*004c*/ 	.word	0x00000000
        /*0050*/ 	.short	0x0001
        /*0052*/ 	.short	0x0008
        /*0054*/ 	.byte	0x00, 0xf0, 0x11, 0x00


	//----- nvinfo : EIATTR_KPARAM_INFO
	.align		4
.L_19:
        /*0058*/ 	.byte	0x04, 0x17
        /*005a*/ 	.short	(.L_21 - .L_20)
.L_20:
        /*005c*/ 	.word	0x00000000
        /*0060*/ 	.short	0x0000
        /*0062*/ 	.short	0x0000
        /*0064*/ 	.byte	0x00, 0xf5, 0x21, 0x00


	//----- nvinfo : EIATTR_SPARSE_MMA_MASK
	.align		4
.L_21:
        /*0068*/ 	.byte	0x03, 0x50
        /*006a*/ 	.short	0x0000


	//----- nvinfo : EIATTR_MAXREG_COUNT
	.align		4
        /*006c*/ 	.byte	0x03, 0x1b
        /*006e*/ 	.short	0x00ff


	//----- nvinfo : EIATTR_MERCURY_ISA_VERSION
	.align		4
        /*0070*/ 	.byte	0x03, 0x5f
        /*0072*/ 	.short	0x0101


	//----- nvinfo : EIATTR_VRC_CTA_INIT_COUNT
	.align		4
        /*0074*/ 	.byte	0x02, 0x4a
	.zero		1
	.zero		1


	//----- nvinfo : EIATTR_EXIT_INSTR_OFFSETS
	.align		4
        /*0078*/ 	.byte	0x04, 0x1c
        /*007a*/ 	.short	(.L_23 - .L_22)


	//   ....[0]....
.L_22:
        /*007c*/ 	.word	0x000000e0


	//   ....[1]....
        /*0080*/ 	.word	0x00000220


	//   ....[2]....
        /*0084*/ 	.word	0x000002f0


	//----- nvinfo : EIATTR_CBANK_PARAM_SIZE
	.align		4
.L_23:
        /*0088*/ 	.byte	0x03, 0x19
        /*008a*/ 	.short	0x001c


	//----- nvinfo : EIATTR_PARAM_CBANK
	.align		4
        /*008c*/ 	.byte	0x04, 0x0a
        /*008e*/ 	.short	(.L_25 - .L_24)
	.align		4
.L_24:
        /*0090*/ 	.word	index@(.nv.constant0._Z26extract_tiles_kernel_multiPKhiiiii)
        /*0094*/ 	.short	0x0380
        /*0096*/ 	.short	0x001c


	//----- nvinfo : EIATTR_SW_WAR
	.align		4
.L_25:
        /*0098*/ 	.byte	0x04, 0x36
        /*009a*/ 	.short	(.L_27 - .L_26)
.L_26:
        /*009c*/ 	.word	0x00000008
.L_27:


//--------------------- .nv.callgraph             --------------------------
	.section	.nv.callgraph,"",@"SHT_CUDA_CALLGRAPH"
	.align	4
	.sectionentsize	8
	.align		4
        /*0000*/ 	.word	0x00000000
	.align		4
        /*0004*/ 	.word	0xffffffff
	.align		4
        /*0008*/ 	.word	0x00000000
	.align		4
        /*000c*/ 	.word	0xfffffffe
	.align		4
        /*0010*/ 	.word	0x00000000
	.align		4
        /*0014*/ 	.word	0xfffffffd
	.align		4
        /*0018*/ 	.word	0x00000000
	.align		4
        /*001c*/ 	.word	0xfffffffc


//--------------------- .nv.constant3             --------------------------
	.section	.nv.constant3,"a",@progbits
	.align	8
.nv.constant3:
	.type		d_tile_positions,@object
	.size		d_tile_positions,(d_tile_output_ptrs - d_tile_positions)
d_tile_positions:
	.zero		48
	.type		d_tile_output_ptrs,@object
	.size		d_tile_output_ptrs,(.L_1 - d_tile_output_ptrs)
d_tile_output_ptrs:
	.zero		48
.L_1:


//--------------------- .text._Z26extract_tiles_kernel_multiPKhiiiii --------------------------
	.section	.text._Z26extract_tiles_kernel_multiPKhiiiii,"ax",@progbits
	.align	128
        .global         _Z26extract_tiles_kernel_multiPKhiiiii
        .type           _Z26extract_tiles_kernel_multiPKhiiiii,@function
        .size           _Z26extract_tiles_kernel_multiPKhiiiii,(.L_x_1 - _Z26extract_tiles_kernel_multiPKhiiiii)
        .other          _Z26extract_tiles_kernel_multiPKhiiiii,@"STO_CUDA_ENTRY STV_DEFAULT"
_Z26extract_tiles_kernel_multiPKhiiiii:
.text._Z26extract_tiles_kernel_multiPKhiiiii:
[----:B------:R-:W-:Y:S01]  /*0000*/  LDC R1, c[0x0][0x37c] ;  /* 0x0000df00ff017b82 */ /* 0x000fe20000000800 */
[----:B------:R-:W0:Y:S07]  /*0010*/  S2R R0, SR_TID.X ;  /* 0x0000000000007919 */ /* 0x000e2e0000002100 */
[----:B------:R-:W0:Y:S01]  /*0020*/  S2UR UR4, SR_CTAID.X ;  /* 0x00000000000479c3 */ /* 0x000e220000002500 */
[----:B------:R-:W1:Y:S01]  /*0030*/  LDCU UR6, c[0x0][0x394] ;  /* 0x00007280ff0677ac */ /* 0x000e620008000800 */
[----:B------:R-:W2:Y:S01]  /*0040*/  S2R R3, SR_TID.Y ;  /* 0x0000000000037919 */ /* 0x000ea20000002200 */
[----:B------:R-:W3:Y:S05]  /*0050*/  S2R R6, SR_CTAID.Z ;  /* 0x0000000000067919 */ /* 0x000eea0000002700 */
[----:B------:R-:W0:Y:S08]  /*0060*/  LDC R5, c[0x0][0x360] ;  /* 0x0000d800ff057b82 */ /* 0x000e300000000800 */
[----:B------:R-:W2:Y:S08]  /*0070*/  S2UR UR5, SR_CTAID.Y ;  /* 0x00000000000579c3 */ /* 0x000eb00000002600 */
[----:B------:R-:W2:Y:S01]  /*0080*/  LDC R2, c[0x0][0x364] ;  /* 0x0000d900ff027b82 */ /* 0x000ea20000000800 */
[----:B0-----:R-:W-:-:S02]  /*0090*/  IMAD R5, R5, UR4, R0 ;  /* 0x0000000405057c24 */ /* 0x001fc4000f8e0200 */
[----:B--2---:R-:W-:-:S05]  /*00a0*/  IMAD R0, R2, UR5, R3 ;  /* 0x0000000502007c24 */ /* 0x004fca000f8e0203 */
[----:B------:R-:W-:-:S04]  /*00b0*/  VIMNMX R2, PT, PT, R5, R0, !PT ;  /* 0x0000000005027248 */ /* 0x000fc80007fe0100 */
[----:B-1----:R-:W-:-:S04]  /*00c0*/  ISETP.GE.AND P0, PT, R2, UR6, PT ;  /* 0x0000000602007c0c */ /* 0x002fc8000bf06270 */
[----:B---3--:R-:W-:-:S13]  /*00d0*/  ISETP.GT.U32.OR P0, PT, R6, 0x5, P0 ;  /* 0x000000050600780c */ /* 0x008fda0000704470 */
[----:B------:R-:W-:Y:S05]  /*00e0*/  @P0 EXIT ;  /* 0x000000000000094d */ /* 0x000fea0003800000 */
[----:B------:R-:W-:Y:S01]  /*00f0*/  IMAD.SHL.U32 R6, R6, 0x8, RZ ;  /* 0x0000000806067824 */ /* 0x000fe200078e00ff */
[----:B------:R-:W0:Y:S03]  /*0100*/  LDCU.64 UR4, c[0x0][0x388] ;  /* 0x00007100ff0477ac */ /* 0x000e260008000a00 */
[----:B------:R-:W1:Y:S01]  /*0110*/  LDC.64 R2, c[0x3][R6] ;  /* 0x00c0000006027b82 */ /* 0x000e620000000a00 */
[----:B------:R-:W2:Y:S01]  /*0120*/  LDCU UR6, c[0x0][0x398] ;  /* 0x00007300ff0677ac */ /* 0x000ea20008000800 */
[----:B-1----:R-:W-:Y:S02]  /*0130*/  IMAD.IADD R7, R5, 0x1, R2 ;  /* 0x0000000105077824 */ /* 0x002fe400078e0202 */
[----:B------:R-:W-:-:S04]  /*0140*/  IMAD.IADD R9, R0, 0x1, R3 ;  /* 0x0000000100097824 */ /* 0x000fc800078e0203 */
[----:B------:R-:W1:Y:S01]  /*0150*/  LDC.64 R2, c[0x3][R6+0x30] ;  /* 0x00c00c0006027b82 */ /* 0x000e620000000a00 */
[----:B0-----:R-:W-:Y:S01]  /*0160*/  ISETP.GE.AND P1, PT, R7, UR4, PT ;  /* 0x0000000407007c0c */ /* 0x001fe2000bf26270 */
[----:B------:R-:W-:Y:S01]  /*0170*/  IMAD.SHL.U32 R5, R5, 0x4, RZ ;  /* 0x0000000405057824 */ /* 0x000fe200078e00ff */
[----:B------:R-:W-:Y:S01]  /*0180*/  ISETP.GE.AND P0, PT, R9, UR5, PT ;  /* 0x0000000509007c0c */ /* 0x000fe2000bf06270 */
[----:B------:R-:W0:Y:S01]  /*0190*/  LDCU.64 UR4, c[0x0][0x358] ;  /* 0x00006b00ff0477ac */ /* 0x000e220008000a00 */
[----:B------:R-:W-:Y:S01]  /*01a0*/  ISETP.LT.OR P1, PT, R7, RZ, P1 ;  /* 0x000000ff0700720c */ /* 0x000fe20000f21670 */
[----:B--2---:R-:W-:Y:S01]  /*01b0*/  IMAD R11, R0, UR6, R5 ;  /* 0x00000006000b7c24 */ /* 0x004fe2000f8e0205 */
[----:B------:R-:W-:-:S04]  /*01c0*/  ISETP.LT.OR P0, PT, R9, RZ, P0 ;  /* 0x000000ff0900720c */ /* 0x000fc80000701670 */
[----:B------:R-:W-:-:S13]  /*01d0*/  PLOP3.LUT P0, PT, P1, P0, PT, 0xf8, 0x8f ;  /* 0x00000000008f781c */ /* 0x000fda0000f01f70 */
[----:B-1----:R-:W-:Y:S01]  /*01e0*/  @P0 IADD3 R4, P1, PT, R2, R11, RZ ;  /* 0x0000000b02040210 */ /* 0x002fe20007f3e0ff */
[----:B------:R-:W-:-:S03]  /*01f0*/  @P0 IMAD.MOV.U32 R13, RZ, RZ, -0x1000000 ;  /* 0xff000000ff0d0424 */ /* 0x000fc600078e00ff */
[----:B------:R-:W-:-:S05]  /*0200*/  @P0 LEA.HI.X.SX32 R5, R11, R3, 0x1, P1 ;  /* 0x000000030b050211 */ /* 0x000fca00008f0eff */
[----:B0-----:R0:W-:Y:S01]  /*0210*/  @P0 STG.E desc[UR4][R4.64], R13 ;  /* 0x0000000d04000986 */ /* 0x0011e2000c101904 */
[----:B------:R-:W-:Y:S05]  /*0220*/  @P0 EXIT ;  /* 0x000000000000094d */ /* 0x000fea0003800000 */
[----:B------:R-:W1:Y:S01]  /*0230*/  LDCU UR7, c[0x0][0x390] ;  /* 0x00007200ff0777ac */ /* 0x000e620008000800 */
[----:B0-----:R-:W-:Y:S01]  /*0240*/  IMAD.WIDE.U32 R4, R7, 0x4, RZ ;  /* 0x0000000407047825 */ /* 0x001fe200078e00ff */
[----:B------:R-:W0:Y:S01]  /*0250*/  LDCU.64 UR8, c[0x0][0x380] ;  /* 0x00007000ff0877ac */ /* 0x000e220008000a00 */
[----:B-1----:R-:W-:Y:S02]  /*0260*/  USHF.R.S32.HI UR6, URZ, 0x1f, UR7 ;  /* 0x0000001fff067899 */ /* 0x002fe40008011407 */
[----:B------:R-:W-:-:S04]  /*0270*/  IMAD.WIDE.U32 R4, R9, UR7, R4 ;  /* 0x0000000709047c25 */ /* 0x000fc8000f8e0004 */
[----:B------:R-:W-:Y:S01]  /*0280*/  IMAD R9, R9, UR6, R5 ;  /* 0x0000000609097c24 */ /* 0x000fe2000f8e0205 */
[----:B0-----:R-:W-:-:S04]  /*0290*/  IADD3 R4, P0, PT, R4, UR8, RZ ;  /* 0x0000000804047c10 */ /* 0x001fc8000ff1e0ff */
[----:B------:R-:W-:-:S06]  /*02a0*/  IADD3.X R5, PT, PT, R9, UR9, RZ, P0, !PT ;  /* 0x0000000909057c10 */ /* 0x000fcc00087fe4ff */
[----:B------:R-:W2:Y:S01]  /*02b0*/  LDG.E.CONSTANT R5, desc[UR4][R4.64] ;  /* 0x0000000404057981 */ /* 0x000ea2000c1e9900 */
[----:B------:R-:W-:-:S04]  /*02c0*/  IADD3 R2, P0, PT, R2, R11, RZ ;  /* 0x0000000b02027210 */ /* 0x000fc80007f1e0ff */
[----:B------:R-:W-:-:S05]  /*02d0*/  LEA.HI.X.SX32 R3, R11, R3, 0x1, P0 ;  /* 0x000000030b037211 */ /* 0x000fca00000f0eff */
[----:B--2---:R-:W-:Y:S01]  /*02e0*/  STG.E desc[UR4][R2.64], R5 ;  /* 0x0000000502007986 */ /* 0x004fe2000c101904 */
[----:B------:R-:W-:Y:S05]  /*02f0*/  EXIT ;  /* 0x000000000000794d */ /* 0x000fea0003800000 */
.L_x_0:
[----:B------:R-:W-:-:S00]  /*0300*/  BRA `(.L_x_0) ;  /* 0xfffffffc00fc7947 */ /* 0x000fc0000383ffff */
[----:B------:R-:W-:-:S00]  /*0310*/  NOP ;  /* 0x0000000000007918 */ /* 0x000fc00000000000 */
        /* <DEDUP_REMOVED lines=14> */
.L_x_1:


//--------------------- .nv.shared.reserved.0     --------------------------
	.section	.nv.shared.reserved.0,"aw",@nobits
	.weak		__nv_reservedSMEM_offset_0_alias
	.size		__nv_reservedSMEM_offset_0_alias, 0, 64
	.other		__nv_reservedSMEM_offset_0_alias,@"STO_CUDA_RESERVED_SHARED STV_DEFAULT"
__nv_reservedSMEM_offset_0_alias:
	.zero		0
	.zero		64


//--------------------- .nv.constant0._Z26extract_tiles_kernel_multiPKhiiiii --------------------------
	.section	.nv.constant0._Z26extract_tiles_kernel_multiPKhiiiii,"a",@progbits
	.sectionflags	@""
	.align	4
.nv.constant0._Z26extract_tiles_kernel_multiPKhiiiii:
	.zero		924


//--------------------- SYMBOLS --------------------------

	.type		.nv.reservedSmem.offset0,@object
	.size		.nv.reservedSmem.offset0,0x4
